//
// Generated by NVIDIA NVVM Compiler
//
// Compiler Build ID: CL-36424714
// Cuda compilation tools, release 13.0, V13.0.88
// Based on NVVM 20.0.0
//

.version 9.0
.target sm_100
.address_size 64


.entry _Z19example_cuda_kernelRiii(
	.param .u64 .ptr .align 1 _Z19example_cuda_kernelRiii_param_0,
	.param .u32 _Z19example_cuda_kernelRiii_param_1,
	.param .u32 _Z19example_cuda_kernelRiii_param_2
)
{
	.reg .b32 	%r<9>;
	.reg .b64 	%rd<3>;

	ld.param.u64 	%rd1, [_Z19example_cuda_kernelRiii_param_0];
	ld.param.u32 	%r1, [_Z19example_cuda_kernelRiii_param_1];
	ld.param.u32 	%r2, [_Z19example_cuda_kernelRiii_param_2];
	cvta.to.global.u64 	%rd2, %rd1;
	shl.b32 	%r3, %r1, 2;
	shr.u32 	%r4, %r2, 31;
	add.s32 	%r5, %r2, %r4;
	shr.s32 	%r6, %r5, 1;
	sub.s32 	%r7, %r3, %r6;
	mad.lo.s32 	%r8, %r2, %r1, %r7;
	st.global.u32 	[%rd2], %r8;
	ret;

}


// ===== COMPILED SASS (sm_100) =====

	.target	sm_100

	.elftype	@"ET_EXEC"


//--------------------- .note.nv.tkinfo           --------------------------
	.section	.note.nv.tkinfo,"",@"SHT_NOTE"
	.sectionflags	@"SHF_NOTE_NV_TKINFO"
	.tkinfo
        /*0018*/ 	.word	0x00000002
        /*0030*/ 	.string	""
        /*0030*/ 	.string	"ptxas"
        /*0030*/ 	.string	"Cuda compilation tools, release 13.0, V13.0.88"
        /*0030*/ 	.string	"Build cuda_13.0.r13.0/compiler.36424714_0"
        /*0030*/ 	.string	"-arch sm_100 -m 64 "



//--------------------- .note.nv.cuinfo           --------------------------
	.section	.note.nv.cuinfo,"",@"SHT_NOTE"
	.sectionflags	@"SHF_NOTE_NV_CUINFO"
        /*0018*/ 	.short	0x0002
        /*001a*/ 	.short	0x0064
        /*001c*/ 	.short	0x0082
	.zero		2


//--------------------- .nv.info                  --------------------------
	.section	.nv.info,"",@"SHT_CUDA_INFO"
	.align	4


	//----- nvinfo : EIATTR_REGCOUNT
	.align		4
        /*0000*/ 	.byte	0x04, 0x2f
        /*0002*/ 	.short	(.L_1 - .L_0)
	.align		4
.L_0:
        /*0004*/ 	.word	index@(_Z19example_cuda_kernelRiii)
        /*0008*/ 	.word	0x0000000a


	//----- nvinfo : EIATTR_FRAME_SIZE
	.align		4
.L_1:
        /*000c*/ 	.byte	0x04, 0x11
        /*000e*/ 	.short	(.L_3 - .L_2)
	.align		4
.L_2:
        /*0010*/ 	.word	index@(_Z19example_cuda_kernelRiii)
        /*0014*/ 	.word	0x00000000


	//----- nvinfo : EIATTR_MIN_STACK_SIZE
	.align		4
.L_3:
        /*0018*/ 	.byte	0x04, 0x12
        /*001a*/ 	.short	(.L_5 - .L_4)
	.align		4
.L_4:
        /*001c*/ 	.word	index@(_Z19example_cuda_kernelRiii)
        /*0020*/ 	.word	0x00000000
.L_5:


//--------------------- .nv.compat                --------------------------
	.section	.nv.compat,"",@"SHT_CUDA_COMPAT_INFO"
	.align	4
        /*0000*/ 	.byte	0x02, 0x09, 0x00, 0x00, 0x02, 0x02, 0x01, 0x00, 0x02, 0x05, 0x05, 0x00, 0x03, 0x07, 0x01, 0x01
        /*0010*/ 	.byte	0x02, 0x03, 0x00, 0x00, 0x02, 0x06, 0x01, 0x00, 0x04, 0x0b, 0x08, 0x00, 0x09, 0x00, 0x00, 0x00
        /*0020*/ 	.byte	0x00, 0x00, 0x00, 0x00


//--------------------- .nv.info._Z19example_cuda_kernelRiii --------------------------
	.section	.nv.info._Z19example_cuda_kernelRiii,"",@"SHT_CUDA_INFO"
	.sectionflags	@""
	.align	4


	//----- nvinfo : EIATTR_CUDA_API_VERSION
	.align		4
        /*0000*/ 	.byte	0x04, 0x37
        /*0002*/ 	.short	(.L_7 - .L_6)
.L_6:
        /*0004*/ 	.word	0x00000082


	//----- nvinfo : EIATTR_KPARAM_INFO
	.align		4
.L_7:
        /*0008*/ 	.byte	0x04, 0x17
        /*000a*/ 	.short	(.L_9 - .L_8)
.L_8:
        /*000c*/ 	.word	0x00000000
        /*0010*/ 	.short	0x0002
        /*0012*/ 	.short	0x000c
        /*0014*/ 	.byte	0x00, 0xf0, 0x11, 0x00


	//----- nvinfo : EIATTR_KPARAM_INFO
	.align		4
.L_9:
        /*0018*/ 	.byte	0x04, 0x17
        /*001a*/ 	.short	(.L_11 - .L_10)
.L_10:
        /*001c*/ 	.word	0x00000000
        /*0020*/ 	.short	0x0001
        /*0022*/ 	.short	0x0008
        /*0024*/ 	.byte	0x00, 0xf0, 0x11, 0x00


	//----- nvinfo : EIATTR_KPARAM_INFO
	.align		4
.L_11:
        /*0028*/ 	.byte	0x04, 0x17
        /*002a*/ 	.short	(.L_13 - .L_12)
.L_12:
        /*002c*/ 	.word	0x00000000
        /*0030*/ 	.short	0x0000
        /*0032*/ 	.short	0x0000
        /*0034*/ 	.byte	0x00, 0xf5, 0x21, 0x00


	//----- nvinfo : EIATTR_SPARSE_MMA_MASK
	.align		4
.L_13:
        /*0038*/ 	.byte	0x03, 0x50
        /*003a*/ 	.short	0x0000


	//----- nvinfo : EIATTR_MAXREG_COUNT
	.align		4
        /*003c*/ 	.byte	0x03, 0x1b
        /*003e*/ 	.short	0x00ff


	//----- nvinfo : EIATTR_MERCURY_ISA_VERSION
	.align		4
        /*0040*/ 	.byte	0x03, 0x5f
        /*0042*/ 	.short	0x0101


	//----- nvinfo : EIATTR_VRC_CTA_INIT_COUNT
	.align		4
        /*0044*/ 	.byte	0x02, 0x4a
	.zero		1
	.zero		1


	//----- nvinfo : EIATTR_EXIT_INSTR_OFFSETS
	.align		4
        /*0048*/ 	.byte	0x04, 0x1c
        /*004a*/ 	.short	(.L_15 - .L_14)


	//   ....[0]....
.L_14:
        /*004c*/ 	.word	0x00000090


	//----- nvinfo : EIATTR_CBANK_PARAM_SIZE
	.align		4
.L_15:
        /*0050*/ 	.byte	0x03, 0x19
        /*0052*/ 	.short	0x0010


	//----- nvinfo : EIATTR_PARAM_CBANK
	.align		4
        /*0054*/ 	.byte	0x04, 0x0a
        /*0056*/ 	.short	(.L_17 - .L_16)
	.align		4
.L_16:
        /*0058*/ 	.word	index@(.nv.constant0._Z19example_cuda_kernelRiii)
        /*005c*/ 	.short	0x0380
        /*005e*/ 	.short	0x0010


	//----- nvinfo : EIATTR_SW_WAR
	.align		4
.L_17:
        /*0060*/ 	.byte	0x04, 0x36
        /*0062*/ 	.short	(.L_19 - .L_18)
.L_18:
        /*0064*/ 	.word	0x00000008
.L_19:


//--------------------- .nv.callgraph             --------------------------
	.section	.nv.callgraph,"",@"SHT_CUDA_CALLGRAPH"
	.align	4
	.sectionentsize	8
	.align		4
        /*0000*/ 	.word	0x00000000
	.align		4
        /*0004*/ 	.word	0xffffffff
	.align		4
        /*0008*/ 	.word	0x00000000
	.align		4
        /*000c*/ 	.word	0xfffffffe
	.align		4
        /*0010*/ 	.word	0x00000000
	.align		4
        /*0014*/ 	.word	0xfffffffd
	.align		4
        /*0018*/ 	.word	0x00000000
	.align		4
        /*001c*/ 	.word	0xfffffffc


//--------------------- .text._Z19example_cuda_kernelRiii --------------------------
	.section	.text._Z19example_cuda_kernelRiii,"ax",@progbits
	.align	128
.text._Z19example_cuda_kernelRiii:
        .type           _Z19example_cuda_kernelRiii,@function
        .size           _Z19example_cuda_kernelRiii,(.L_x_1 - _Z19example_cuda_kernelRiii)
        .other          _Z19example_cuda_kernelRiii,@"STO_CUDA_ENTRY STV_DEFAULT"
_Z19example_cuda_kernelRiii:
[----:B------:R-:W-:Y:S08]  /*0000*/  LDC R1, c[0x0][0x37c] ;  /* 0x0000df00ff017b82 */ /* 0x000ff00000000800 */
[----:B------:R-:W0:Y:S01]  /*0010*/  LDC.64 R6, c[0x0][0x388] ;  /* 0x0000e200ff067b82 */ /* 0x000e220000000a00 */
[----:B------:R-:W1:Y:S07]  /*0020*/  LDCU.64 UR4, c[0x0][0x358] ;  /* 0x00006b00ff0477ac */ /* 0x000e6e0008000a00 */
[----:B------:R-:W1:Y:S01]  /*0030*/  LDC.64 R2, c[0x0][0x380] ;  /* 0x0000e000ff027b82 */ /* 0x000e620000000a00 */
[----:B0-----:R-:W-:-:S04]  /*0040*/  LEA.HI R0, R7, R7, RZ, 0x1 ;  /* 0x0000000707007211 */ /* 0x001fc800078f08ff */
[----:B------:R-:W-:-:S04]  /*0050*/  SHF.R.S32.HI R5, RZ, 0x1, R0 ;  /* 0x00000001ff057819 */ /* 0x000fc80000011400 */
[----:B------:R-:W-:-:S05]  /*0060*/  LEA R5, R6, -R5, 0x2 ;  /* 0x8000000506057211 */ /* 0x000fca00078e10ff */
[----:B------:R-:W-:-:S05]  /*0070*/  IMAD R5, R7, R6, R5 ;  /* 0x0000000607057224 */ /* 0x000fca00078e0205 */
[----:B-1----:R-:W-:Y:S01]  /*0080*/  STG.E desc[UR4][R2.64], R5 ;  /* 0x0000000502007986 */ /* 0x002fe2000c101904 */
[----:B------:R-:W-:Y:S05]  /*0090*/  EXIT ;  /* 0x000000000000794d */ /* 0x000fea0003800000 */
.L_x_0:
[----:B------:R-:W-:-:S00]  /*00a0*/  BRA `(.L_x_0) ;  /* 0xfffffffc00fc7947 */ /* 0x000fc0000383ffff */
[----:B------:R-:W-:-:S00]  /*00b0*/  NOP ;  /* 0x0000000000007918 */ /* 0x000fc00000000000 */
        /* <DEDUP_REMOVED lines=12> */
.L_x_1:


//--------------------- .nv.shared.reserved.0     --------------------------
	.section	.nv.shared.reserved.0,"aw",@nobits
	.weak		__nv_reservedSMEM_offset_0_alias
	.size		__nv_reservedSMEM_offset_0_alias, 0, 64
	.other		__nv_reservedSMEM_offset_0_alias,@"STO_CUDA_RESERVED_SHARED STV_DEFAULT"
__nv_reservedSMEM_offset_0_alias:
	.zero		0
	.zero		64


//--------------------- .nv.constant0._Z19example_cuda_kernelRiii --------------------------
	.section	.nv.constant0._Z19example_cuda_kernelRiii,"a",@progbits
	.sectionflags	@""
	.align	4
.nv.constant0._Z19example_cuda_kernelRiii:
	.zero		912


//--------------------- SYMBOLS --------------------------

	.type		.nv.reservedSmem.offset0,@object
	.size		.nv.reservedSmem.offset0,0x4
